	.headerflags	@"EF_CUDA_TEXMODE_UNIFIED EF_CUDA_64BIT_ADDRESS EF_CUDA_ACCELERATORS EF_CUDA_SM90 EF_CUDA_VIRTUAL_SM(EF_CUDA_SM90)"
	.elftype	@"ET_EXEC"


//--------------------- .nv.info                  --------------------------
	.section	.nv.info,"",@"SHT_CUDA_INFO"
	.align	4


	//----- nvinfo : EIATTR_REGCOUNT
	.align		4
        /*0000*/ 	.byte	0x04, 0x2f
        /*0002*/ 	.short	(.L_3 - .L_2)
	.align		4
.L_2:
        /*0004*/ 	.word	index@(triton_poi_fused__native_batch_norm_legit_no_training_convolution_11)
        /*0008*/ 	.word	0x00000016


	//----- nvinfo : EIATTR_MIN_STACK_SIZE
	.align		4
.L_3:
        /*000c*/ 	.byte	0x04, 0x12
        /*000e*/ 	.short	(.L_5 - .L_4)
	.align		4
.L_4:
        /*0010*/ 	.word	index@(triton_poi_fused__native_batch_norm_legit_no_training_convolution_11)
        /*0014*/ 	.word	0x00000000


	//----- nvinfo : EIATTR_FRAME_SIZE
	.align		4
.L_5:
        /*0018*/ 	.byte	0x04, 0x11
        /*001a*/ 	.short	(.L_7 - .L_6)
	.align		4
.L_6:
        /*001c*/ 	.word	index@(triton_poi_fused__native_batch_norm_legit_no_training_convolution_11)
        /*0020*/ 	.word	0x00000000


	//----- nvinfo : EIATTR_MIN_STACK_SIZE
	.align		4
.L_7:
        /*0024*/ 	.byte	0x04, 0x12
        /*0026*/ 	.short	(.L_9 - .L_8)
	.align		4
.L_8:
        /*0028*/ 	.word	index@(triton_poi_fused__native_batch_norm_legit_no_training_convolution_11)
        /*002c*/ 	.word	0x00000000
.L_9:


//--------------------- .nv.info.triton_poi_fused__native_batch_norm_legit_no_training_convolution_11 --------------------------
	.section	.nv.info.triton_poi_fused__native_batch_norm_legit_no_training_convolution_11,"",@"SHT_CUDA_INFO"
	.sectionflags	@""
	.align	4


	//----- nvinfo : EIATTR_CUDA_API_VERSION
	.align		4
        /*0000*/ 	.byte	0x04, 0x37
        /*0002*/ 	.short	(.L_11 - .L_10)
.L_10:
        /*0004*/ 	.word	0x0000007c


	//----- nvinfo : EIATTR_KPARAM_INFO
	.align		4
.L_11:
        /*0008*/ 	.byte	0x04, 0x17
        /*000a*/ 	.short	(.L_13 - .L_12)
.L_12:
        /*000c*/ 	.word	0x00000000
        /*0010*/ 	.short	0x0007
        /*0012*/ 	.short	0x0038
        /*0014*/ 	.byte	0x00, 0xf0, 0x11, 0x00


	//----- nvinfo : EIATTR_KPARAM_INFO
	.align		4
.L_13:
        /*0018*/ 	.byte	0x04, 0x17
        /*001a*/ 	.short	(.L_15 - .L_14)
.L_14:
        /*001c*/ 	.word	0x00000000
        /*0020*/ 	.short	0x0006
        /*0022*/ 	.short	0x0030
        /*0024*/ 	.byte	0x00, 0xf4, 0x21, 0x00


	//----- nvinfo : EIATTR_KPARAM_INFO
	.align		4
.L_15:
        /*0028*/ 	.byte	0x04, 0x17
        /*002a*/ 	.short	(.L_17 - .L_16)
.L_16:
        /*002c*/ 	.word	0x00000000
        /*0030*/ 	.short	0x0005
        /*0032*/ 	.short	0x0028
        /*0034*/ 	.byte	0x00, 0xf4, 0x21, 0x00


	//----- nvinfo : EIATTR_KPARAM_INFO
	.align		4
.L_17:
        /*0038*/ 	.byte	0x04, 0x17
        /*003a*/ 	.short	(.L_19 - .L_18)
.L_18:
        /*003c*/ 	.word	0x00000000
        /*0040*/ 	.short	0x0004
        /*0042*/ 	.short	0x0020
        /*0044*/ 	.byte	0x00, 0xf4, 0x21, 0x00


	//----- nvinfo : EIATTR_KPARAM_INFO
	.align		4
.L_19:
        /*0048*/ 	.byte	0x04, 0x17
        /*004a*/ 	.short	(.L_21 - .L_20)
.L_20:
        /*004c*/ 	.word	0x00000000
        /*0050*/ 	.short	0x0003
        /*0052*/ 	.short	0x0018
        /*0054*/ 	.byte	0x00, 0xf4, 0x21, 0x00


	//----- nvinfo : EIATTR_KPARAM_INFO
	.align		4
.L_21:
        /*0058*/ 	.byte	0x04, 0x17
        /*005a*/ 	.short	(.L_23 - .L_22)
.L_22:
        /*005c*/ 	.word	0x00000000
        /*0060*/ 	.short	0x0002
        /*0062*/ 	.short	0x0010
        /*0064*/ 	.byte	0x00, 0xf4, 0x21, 0x00


	//----- nvinfo : EIATTR_KPARAM_INFO
	.align		4
.L_23:
        /*0068*/ 	.byte	0x04, 0x17
        /*006a*/ 	.short	(.L_25 - .L_24)
.L_24:
        /*006c*/ 	.word	0x00000000
        /*0070*/ 	.short	0x0001
        /*0072*/ 	.short	0x0008
        /*0074*/ 	.byte	0x00, 0xf4, 0x21, 0x00


	//----- nvinfo : EIATTR_KPARAM_INFO
	.align		4
.L_25:
        /*0078*/ 	.byte	0x04, 0x17
        /*007a*/ 	.short	(.L_27 - .L_26)
.L_26:
        /*007c*/ 	.word	0x00000000
        /*0080*/ 	.short	0x0000
        /*0082*/ 	.short	0x0000
        /*0084*/ 	.byte	0x00, 0xf4, 0x21, 0x00


	//----- nvinfo : EIATTR_SPARSE_MMA_MASK
	.align		4
.L_27:
        /*0088*/ 	.byte	0x03, 0x50
        /*008a*/ 	.short	0x0000


	//----- nvinfo : EIATTR_MAXREG_COUNT
	.align		4
        /*008c*/ 	.byte	0x03, 0x1b
        /*008e*/ 	.short	0x00ff


	//----- nvinfo : EIATTR_EXIT_INSTR_OFFSETS
	.align		4
        /*0090*/ 	.byte	0x04, 0x1c
        /*0092*/ 	.short	(.L_29 - .L_28)


	//   ....[0]....
.L_28:
        /*0094*/ 	.word	0x00000370


	//----- nvinfo : EIATTR_REQNTID
	.align		4
.L_29:
        /*0098*/ 	.byte	0x04, 0x10
        /*009a*/ 	.short	(.L_31 - .L_30)
.L_30:
        /*009c*/ 	.word	0x00000100
        /*00a0*/ 	.word	0x00000001
        /*00a4*/ 	.word	0x00000001


	//----- nvinfo : EIATTR_CBANK_PARAM_SIZE
	.align		4
.L_31:
        /*00a8*/ 	.byte	0x03, 0x19
        /*00aa*/ 	.short	0x003c


	//----- nvinfo : EIATTR_PARAM_CBANK
	.align		4
        /*00ac*/ 	.byte	0x04, 0x0a
        /*00ae*/ 	.short	(.L_33 - .L_32)
	.align		4
.L_32:
        /*00b0*/ 	.word	index@(.nv.constant0.triton_poi_fused__native_batch_norm_legit_no_training_convolution_11)
        /*00b4*/ 	.short	0x0210
        /*00b6*/ 	.short	0x003c


	//----- nvinfo : EIATTR_SW_WAR
	.align		4
.L_33:
        /*00b8*/ 	.byte	0x04, 0x36
        /*00ba*/ 	.short	(.L_35 - .L_34)
.L_34:
        /*00bc*/ 	.word	0x00000008
.L_35:


//--------------------- .nv.callgraph             --------------------------
	.section	.nv.callgraph,"",@"SHT_CUDA_CALLGRAPH"
	.align	4
	.sectionentsize	8
	.align		4
        /*0000*/ 	.word	0x00000000
	.align		4
        /*0004*/ 	.word	0xffffffff
	.align		4
        /*0008*/ 	.word	0x00000000
	.align		4
        /*000c*/ 	.word	0xfffffffe
	.align		4
        /*0010*/ 	.word	0x00000000
	.align		4
        /*0014*/ 	.word	0xfffffffd
	.align		4
        /*0018*/ 	.word	0x00000000
	.align		4
        /*001c*/ 	.word	0xfffffffc


//--------------------- .nv.constant4             --------------------------
	.section	.nv.constant4,"a",@progbits
	.align	8
	.align		8
.nv.constant4:
        /*0000*/ 	.dword	_$_str
	.align		8
        /*0008*/ 	.dword	_$_str_$_2


//--------------------- .text.triton_poi_fused__native_batch_norm_legit_no_training_convolution_11 --------------------------
	.section	.text.triton_poi_fused__native_batch_norm_legit_no_training_convolution_11,"ax",@progbits
	.align	128
        .global         triton_poi_fused__native_batch_norm_legit_no_training_convolution_11
        .type           triton_poi_fused__native_batch_norm_legit_no_training_convolution_11,@function
        .size           triton_poi_fused__native_batch_norm_legit_no_training_convolution_11,(.L_x_1 - triton_poi_fused__native_batch_norm_legit_no_training_convolution_11)
        .other          triton_poi_fused__native_batch_norm_legit_no_training_convolution_11,@"STO_CUDA_ENTRY STV_DEFAULT"
triton_poi_fused__native_batch_norm_legit_no_training_convolution_11:
.text.triton_poi_fused__native_batch_norm_legit_no_training_convolution_11:
[----:B------:R-:W-:Y:S01]  /*0000*/  LDC R1, c[0x0][0x28] ;  /* 0x00000a00ff017b82 */ /* 0x000fe20000000800 */
[----:B------:R-:W1:Y:S07]  /*0010*/  S2R R0, SR_TID.X ;  /* 0x0000000000007919 */ /* 0x000e6e0000002100 */
[----:B------:R-:W2:Y:S01]  /*0020*/  LDC.64 R14, c[0x0][0x228] ;  /* 0x00008a00ff0e7b82 */ /* 0x000ea20000000a00 */
[----:B------:R-:W-:Y:S01]  /*0030*/  ULDC.64 UR4, c[0x0][0x208] ;  /* 0x0000820000047ab9 */ /* 0x000fe20000000a00 */
[----:B------:R-:W3:Y:S06]  /*0040*/  S2R R5, SR_CTAID.X ;  /* 0x0000000000057919 */ /* 0x000eec0000002500 */
[----:B------:R-:W4:Y:S08]  /*0050*/  LDC.64 R10, c[0x0][0x218] ;  /* 0x00008600ff0a7b82 */ /* 0x000f300000000a00 */
[----:B------:R-:W5:Y:S08]  /*0060*/  LDC.64 R12, c[0x0][0x220] ;  /* 0x00008800ff0c7b82 */ /* 0x000f700000000a00 */
[----:B------:R-:W5:Y:S01]  /*0070*/  LDC.64 R16, c[0x0][0x230] ;  /* 0x00008c00ff107b82 */ /* 0x000f620000000a00 */
[----:B-1----:R-:W-:-:S02]  /*0080*/  SHF.L.U32 R0, R0, 0x1, RZ ;  /* 0x0000000100007819 */ /* 0x002fc400000006ff */
[----:B---3--:R-:W-:Y:S02]  /*0090*/  SHF.R.S32.HI R3, RZ, 0x16, R5 ;  /* 0x00000016ff037819 */ /* 0x008fe40000011405 */
[----:B------:R-:W-:Y:S02]  /*00a0*/  LOP3.LUT R0, R0, 0x1fe, RZ, 0xc0, !PT ;  /* 0x000001fe00007812 */ /* 0x000fe400078ec0ff */
[----:B------:R-:W-:Y:S02]  /*00b0*/  SGXT R3, R3, 0x1 ;  /* 0x000000010303781a */ /* 0x000fe40000000200 */
[----:B------:R-:W-:Y:S02]  /*00c0*/  LEA R0, R5, R0, 0x9 ;  /* 0x0000000005007211 */ /* 0x000fe400078e48ff */
[----:B------:R-:W1:Y:S02]  /*00d0*/  LDC.64 R4, c[0x0][0x238] ;  /* 0x00008e00ff047b82 */ /* 0x000e640000000a00 */
[----:B------:R-:W-:-:S04]  /*00e0*/  LEA.HI R3, R3, R0, RZ, 0xf ;  /* 0x0000000003037211 */ /* 0x000fc800078f78ff */
[----:B------:R-:W-:-:S04]  /*00f0*/  SHF.R.S32.HI R3, RZ, 0xf, R3 ;  /* 0x0000000fff037819 */ /* 0x000fc80000011403 */
[----:B------:R-:W-:-:S04]  /*0100*/  LEA.HI R2, R3, R3, RZ, 0x5 ;  /* 0x0000000303027211 */ /* 0x000fc800078f28ff */
[----:B------:R-:W-:-:S04]  /*0110*/  LOP3.LUT R2, R2, 0xffffffe0, RZ, 0xc0, !PT ;  /* 0xffffffe002027812 */ /* 0x000fc800078ec0ff */
[----:B------:R-:W-:Y:S02]  /*0120*/  IADD3 R19, R3, -R2, RZ ;  /* 0x8000000203137210 */ /* 0x000fe40007ffe0ff */
[----:B------:R-:W3:Y:S03]  /*0130*/  LDC.64 R2, c[0x0][0x210] ;  /* 0x00008400ff027b82 */ /* 0x000ee60000000a00 */
[----:B--2---:R-:W-:-:S05]  /*0140*/  IMAD.WIDE R14, R19, 0x4, R14 ;  /* 0x00000004130e7825 */ /* 0x004fca00078e020e */
[----:B------:R2:W2:Y:S01]  /*0150*/  LDG.E.EL R18, desc[UR4][R14.64] ;  /* 0x000000040e127981 */ /* 0x0004a2000c2e1900 */
[----:B----4-:R-:W-:-:S04]  /*0160*/  IMAD.WIDE R10, R19, 0x4, R10 ;  /* 0x00000004130a7825 */ /* 0x010fc800078e020a */
[----:B-----5:R-:W-:Y:S01]  /*0170*/  IMAD.WIDE R12, R19, 0x4, R12 ;  /* 0x00000004130c7825 */ /* 0x020fe200078e020c */
[----:B------:R4:W5:Y:S04]  /*0180*/  LDG.E.EL R8, desc[UR4][R10.64] ;  /* 0x000000040a087981 */ /* 0x000968000c2e1900 */
[----:B------:R-:W5:Y:S01]  /*0190*/  LDG.E.EL R9, desc[UR4][R12.64] ;  /* 0x000000040c097981 */ /* 0x000f62000c2e1900 */
[----:B---3--:R-:W-:-:S05]  /*01a0*/  IMAD.WIDE R2, R0, 0x4, R2 ;  /* 0x0000000400027825 */ /* 0x008fca00078e0202 */
[----:B------:R-:W5:Y:S01]  /*01b0*/  LDG.E.64 R6, desc[UR4][R2.64] ;  /* 0x0000000402067981 */ /* 0x000f62000c1e1b00 */
[----:B0-2---:R-:W-:-:S04]  /*01c0*/  IMAD.WIDE R14, R19, 0x4, R16 ;  /* 0x00000004130e7825 */ /* 0x005fc800078e0210 */
[----:B-1----:R-:W-:Y:S02]  /*01d0*/  IMAD.WIDE R16, R19, 0x4, R4 ;  /* 0x0000000413107825 */ /* 0x002fe400078e0204 */
[----:B------:R-:W2:Y:S01]  /*01e0*/  LDG.E.EL R14, desc[UR4][R14.64] ;  /* 0x000000040e0e7981 */ /* 0x000ea2000c2e1900 */
[----:B----4-:R-:W-:Y:S01]  /*01f0*/  HFMA2.MMA R10, -RZ, RZ, 1.625, 0 ;  /* 0x3e800000ff0a7435 */ /* 0x010fe200000001ff */
[----:B------:R-:W0:Y:S02]  /*0200*/  LDC.64 R4, c[0x0][0x240] ;  /* 0x00009000ff047b82 */ /* 0x000e240000000a00 */
[----:B------:R-:W2:Y:S01]  /*0210*/  LDG.E.EL R17, desc[UR4][R16.64] ;  /* 0x0000000410117981 */ /* 0x000ea2000c2e1900 */
[----:B0-----:R-:W-:-:S04]  /*0220*/  IMAD.WIDE R4, R0, 0x4, R4 ;  /* 0x0000000400047825 */ /* 0x001fc800078e0204 */
[----:B------:R-:W-:-:S04]  /*0230*/  FADD R18, R18, 9.9999997473787516356e-06 ;  /* 0x3727c5ac12127421 */ /* 0x000fc80000000000 */
[----:B------:R-:W0:Y:S02]  /*0240*/  MUFU.SQRT R19, R18 ;  /* 0x0000001200137308 */ /* 0x000e240000002000 */
[C---:B0-----:R-:W-:Y:S02]  /*0250*/  FSETP.GT.AND P0, PT, R19.reuse, 8.50705917302346158658e+37, PT ;  /* 0x7e8000001300780b */ /* 0x041fe40003f04000 */
[----:B------:R-:W-:-:S11]  /*0260*/  FSETP.GEU.AND P1, PT, R19, 1.175494350822287508e-38, PT ;  /* 0x008000001300780b */ /* 0x000fd60003f2e000 */
[----:B------:R-:W-:-:S04]  /*0270*/  @P0 FMUL R19, R19, 0.25 ;  /* 0x3e80000013130820 */ /* 0x000fc80000400000 */
[----:B------:R-:W-:-:S06]  /*0280*/  @!P1 FMUL R19, R19, 16777216 ;  /* 0x4b80000013139820 */ /* 0x000fcc0000400000 */
[----:B------:R-:W0:Y:S01]  /*0290*/  MUFU.RCP R19, R19 ;  /* 0x0000001300137308 */ /* 0x000e220000001000 */
[----:B------:R-:W-:Y:S01]  /*02a0*/  FSEL R10, R10, 1, P0 ;  /* 0x3f8000000a0a7808 */ /* 0x000fe20000000000 */
[--C-:B-----5:R-:W-:Y:S01]  /*02b0*/  FADD R6, R6, R8.reuse ;  /* 0x0000000806067221 */ /* 0x120fe20000000000 */
[----:B------:R-:W-:-:S03]  /*02c0*/  FADD R7, R7, R8 ;  /* 0x0000000807077221 */ /* 0x000fc60000000000 */
[----:B------:R-:W-:Y:S01]  /*02d0*/  @!P1 FMUL R10, R10, 16777216 ;  /* 0x4b8000000a0a9820 */ /* 0x000fe20000400000 */
[C---:B------:R-:W-:Y:S01]  /*02e0*/  FADD R8, -R9.reuse, R6 ;  /* 0x0000000609087221 */ /* 0x040fe20000000100 */
[----:B------:R-:W-:Y:S02]  /*02f0*/  FADD R9, -R9, R7 ;  /* 0x0000000709097221 */ /* 0x000fe40000000100 */
[----:B0-----:R-:W-:-:S04]  /*0300*/  FMUL R10, R19, R10 ;  /* 0x0000000a130a7220 */ /* 0x001fc80000400000 */
[-C--:B------:R-:W-:Y:S01]  /*0310*/  FMUL R8, R8, R10.reuse ;  /* 0x0000000a08087220 */ /* 0x080fe20000400000 */
[----:B------:R-:W-:-:S03]  /*0320*/  FMUL R10, R9, R10 ;  /* 0x0000000a090a7220 */ /* 0x000fc60000400000 */
[C-C-:B--2---:R-:W-:Y:S01]  /*0330*/  FFMA R8, R14.reuse, R8, R17.reuse ;  /* 0x000000080e087223 */ /* 0x144fe20000000011 */
[----:B------:R-:W-:Y:S01]  /*0340*/  FFMA R9, R14, R10, R17 ;  /* 0x0000000a0e097223 */ /* 0x000fe20000000011 */
[----:B------:R-:W-:Y:S04]  /*0350*/  STG.E.64 desc[UR4][R2.64], R6 ;  /* 0x0000000602007986 */ /* 0x000fe8000c101b04 */
[----:B------:R-:W-:Y:S01]  /*0360*/  STG.E.64 desc[UR4][R4.64], R8 ;  /* 0x0000000804007986 */ /* 0x000fe2000c101b04 */
[----:B------:R-:W-:Y:S05]  /*0370*/  EXIT ;  /* 0x000000000000794d */ /* 0x000fea0003800000 */
.L_x_0:
[----:B------:R-:W-:-:S00]  /*0380*/  BRA `(.L_x_0) ;  /* 0xfffffffc00fc7947 */ /* 0x000fc0000383ffff */
[----:B------:R-:W-:-:S00]  /*0390*/  NOP ;  /* 0x0000000000007918 */ /* 0x000fc00000000000 */
        /* <DEDUP_REMOVED lines=14> */
.L_x_1:


//--------------------- .nv.global.init           --------------------------
	.section	.nv.global.init,"aw",@progbits
.nv.global.init:
	.type		_$_str,@object
	.size		_$_str,(_$_str_$_2 - _$_str)
_$_str:
        /*0000*/ 	.byte	0x5f, 0x5f, 0x43, 0x55, 0x44, 0x41, 0x5f, 0x46, 0x54, 0x5a, 0x00
	.type		_$_str_$_2,@object
	.size		_$_str_$_2,(.L_1 - _$_str_$_2)
_$_str_$_2:
        /*000b*/ 	.byte	0x5f, 0x5f, 0x43, 0x55, 0x44, 0x41, 0x5f, 0x50, 0x52, 0x45, 0x43, 0x5f, 0x53, 0x51, 0x52, 0x54
        /*001b*/ 	.byte	0x00
.L_1:


//--------------------- .nv.constant0.triton_poi_fused__native_batch_norm_legit_no_training_convolution_11 --------------------------
	.section	.nv.constant0.triton_poi_fused__native_batch_norm_legit_no_training_convolution_11,"a",@progbits
	.sectionflags	@""
	.align	4
.nv.constant0.triton_poi_fused__native_batch_norm_legit_no_training_convolution_11:
	.zero		588
